//
// Generated by NVIDIA NVVM Compiler
//
// Compiler Build ID: CL-36424714
// Cuda compilation tools, release 13.0, V13.0.88
// Based on NVVM 20.0.0
//

.version 9.0
.target sm_100
.address_size 64

	// .globl	_Z3addiPfS_

.visible .entry _Z3addiPfS_(
	.param .u32 _Z3addiPfS__param_0,
	.param .u64 .ptr .align 1 _Z3addiPfS__param_1,
	.param .u64 .ptr .align 1 _Z3addiPfS__param_2
)
{
	.reg .pred 	%p<2>;
	.reg .b32 	%r<6>;
	.reg .b32 	%f<4>;
	.reg .b64 	%rd<8>;

	ld.param.u32 	%r2, [_Z3addiPfS__param_0];
	ld.param.u64 	%rd1, [_Z3addiPfS__param_1];
	ld.param.u64 	%rd2, [_Z3addiPfS__param_2];
	mov.u32 	%r3, %ctaid.x;
	mov.u32 	%r4, %ntid.x;
	mov.u32 	%r5, %tid.x;
	mad.lo.s32 	%r1, %r3, %r4, %r5;
	setp.gt.s32 	%p1, %r1, %r2;
	@%p1 bra 	$L__BB0_2;
	cvta.to.global.u64 	%rd3, %rd1;
	cvta.to.global.u64 	%rd4, %rd2;
	mul.wide.s32 	%rd5, %r1, 4;
	add.s64 	%rd6, %rd3, %rd5;
	ld.global.f32 	%f1, [%rd6];
	add.s64 	%rd7, %rd4, %rd5;
	ld.global.f32 	%f2, [%rd7];
	add.f32 	%f3, %f1, %f2;
	st.global.f32 	[%rd7], %f3;
$L__BB0_2:
	ret;

}


// ===== COMPILED SASS (sm_100) =====

	.target	sm_100

	.elftype	@"ET_EXEC"


//--------------------- .note.nv.tkinfo           --------------------------
	.section	.note.nv.tkinfo,"",@"SHT_NOTE"
	.sectionflags	@"SHF_NOTE_NV_TKINFO"
	.tkinfo
        /*0018*/ 	.word	0x00000002
        /*0030*/ 	.string	""
        /*0030*/ 	.string	"ptxas"
        /*0030*/ 	.string	"Cuda compilation tools, release 13.0, V13.0.88"
        /*0030*/ 	.string	"Build cuda_13.0.r13.0/compiler.36424714_0"
        /*0030*/ 	.string	"-arch sm_100 -m 64 "



//--------------------- .note.nv.cuinfo           --------------------------
	.section	.note.nv.cuinfo,"",@"SHT_NOTE"
	.sectionflags	@"SHF_NOTE_NV_CUINFO"
        /*0018*/ 	.short	0x0002
        /*001a*/ 	.short	0x0064
        /*001c*/ 	.short	0x0082
	.zero		2


//--------------------- .nv.info                  --------------------------
	.section	.nv.info,"",@"SHT_CUDA_INFO"
	.align	4


	//----- nvinfo : EIATTR_REGCOUNT
	.align		4
        /*0000*/ 	.byte	0x04, 0x2f
        /*0002*/ 	.short	(.L_1 - .L_0)
	.align		4
.L_0:
        /*0004*/ 	.word	index@(_Z3addiPfS_)
        /*0008*/ 	.word	0x0000000a


	//----- nvinfo : EIATTR_FRAME_SIZE
	.align		4
.L_1:
        /*000c*/ 	.byte	0x04, 0x11
        /*000e*/ 	.short	(.L_3 - .L_2)
	.align		4
.L_2:
        /*0010*/ 	.word	index@(_Z3addiPfS_)
        /*0014*/ 	.word	0x00000000


	//----- nvinfo : EIATTR_MIN_STACK_SIZE
	.align		4
.L_3:
        /*0018*/ 	.byte	0x04, 0x12
        /*001a*/ 	.short	(.L_5 - .L_4)
	.align		4
.L_4:
        /*001c*/ 	.word	index@(_Z3addiPfS_)
        /*0020*/ 	.word	0x00000000
.L_5:


//--------------------- .nv.compat                --------------------------
	.section	.nv.compat,"",@"SHT_CUDA_COMPAT_INFO"
	.align	4
        /*0000*/ 	.byte	0x02, 0x09, 0x00, 0x00, 0x02, 0x02, 0x01, 0x00, 0x02, 0x05, 0x05, 0x00, 0x03, 0x07, 0x01, 0x01
        /*0010*/ 	.byte	0x02, 0x03, 0x00, 0x00, 0x02, 0x06, 0x01, 0x00, 0x04, 0x0b, 0x08, 0x00, 0x09, 0x00, 0x00, 0x00
        /*0020*/ 	.byte	0x00, 0x00, 0x00, 0x00


//--------------------- .nv.info._Z3addiPfS_      --------------------------
	.section	.nv.info._Z3addiPfS_,"",@"SHT_CUDA_INFO"
	.sectionflags	@""
	.align	4


	//----- nvinfo : EIATTR_CUDA_API_VERSION
	.align		4
        /*0000*/ 	.byte	0x04, 0x37
        /*0002*/ 	.short	(.L_7 - .L_6)
.L_6:
        /*0004*/ 	.word	0x00000082


	//----- nvinfo : EIATTR_KPARAM_INFO
	.align		4
.L_7:
        /*0008*/ 	.byte	0x04, 0x17
        /*000a*/ 	.short	(.L_9 - .L_8)
.L_8:
        /*000c*/ 	.word	0x00000000
        /*0010*/ 	.short	0x0002
        /*0012*/ 	.short	0x0010
        /*0014*/ 	.byte	0x00, 0xf5, 0x21, 0x00


	//----- nvinfo : EIATTR_KPARAM_INFO
	.align		4
.L_9:
        /*0018*/ 	.byte	0x04, 0x17
        /*001a*/ 	.short	(.L_11 - .L_10)
.L_10:
        /*001c*/ 	.word	0x00000000
        /*0020*/ 	.short	0x0001
        /*0022*/ 	.short	0x0008
        /*0024*/ 	.byte	0x00, 0xf5, 0x21, 0x00


	//----- nvinfo : EIATTR_KPARAM_INFO
	.align		4
.L_11:
        /*0028*/ 	.byte	0x04, 0x17
        /*002a*/ 	.short	(.L_13 - .L_12)
.L_12:
        /*002c*/ 	.word	0x00000000
        /*0030*/ 	.short	0x0000
        /*0032*/ 	.short	0x0000
        /*0034*/ 	.byte	0x00, 0xf0, 0x11, 0x00


	//----- nvinfo : EIATTR_SPARSE_MMA_MASK
	.align		4
.L_13:
        /*0038*/ 	.byte	0x03, 0x50
        /*003a*/ 	.short	0x0000


	//----- nvinfo : EIATTR_MAXREG_COUNT
	.align		4
        /*003c*/ 	.byte	0x03, 0x1b
        /*003e*/ 	.short	0x00ff


	//----- nvinfo : EIATTR_MERCURY_ISA_VERSION
	.align		4
        /*0040*/ 	.byte	0x03, 0x5f
        /*0042*/ 	.short	0x0101


	//----- nvinfo : EIATTR_VRC_CTA_INIT_COUNT
	.align		4
        /*0044*/ 	.byte	0x02, 0x4a
	.zero		1
	.zero		1


	//----- nvinfo : EIATTR_EXIT_INSTR_OFFSETS
	.align		4
        /*0048*/ 	.byte	0x04, 0x1c
        /*004a*/ 	.short	(.L_15 - .L_14)


	//   ....[0]....
.L_14:
        /*004c*/ 	.word	0x00000070


	//   ....[1]....
        /*0050*/ 	.word	0x00000110


	//----- nvinfo : EIATTR_CBANK_PARAM_SIZE
	.align		4
.L_15:
        /*0054*/ 	.byte	0x03, 0x19
        /*0056*/ 	.short	0x0018


	//----- nvinfo : EIATTR_PARAM_CBANK
	.align		4
        /*0058*/ 	.byte	0x04, 0x0a
        /*005a*/ 	.short	(.L_17 - .L_16)
	.align		4
.L_16:
        /*005c*/ 	.word	index@(.nv.constant0._Z3addiPfS_)
        /*0060*/ 	.short	0x0380
        /*0062*/ 	.short	0x0018


	//----- nvinfo : EIATTR_SW_WAR
	.align		4
.L_17:
        /*0064*/ 	.byte	0x04, 0x36
        /*0066*/ 	.short	(.L_19 - .L_18)
.L_18:
        /*0068*/ 	.word	0x00000008
.L_19:


//--------------------- .nv.callgraph             --------------------------
	.section	.nv.callgraph,"",@"SHT_CUDA_CALLGRAPH"
	.align	4
	.sectionentsize	8
	.align		4
        /*0000*/ 	.word	0x00000000
	.align		4
        /*0004*/ 	.word	0xffffffff
	.align		4
        /*0008*/ 	.word	0x00000000
	.align		4
        /*000c*/ 	.word	0xfffffffe
	.align		4
        /*0010*/ 	.word	0x00000000
	.align		4
        /*0014*/ 	.word	0xfffffffd
	.align		4
        /*0018*/ 	.word	0x00000000
	.align		4
        /*001c*/ 	.word	0xfffffffc


//--------------------- .text._Z3addiPfS_         --------------------------
	.section	.text._Z3addiPfS_,"ax",@progbits
	.align	128
        .global         _Z3addiPfS_
        .type           _Z3addiPfS_,@function
        .size           _Z3addiPfS_,(.L_x_1 - _Z3addiPfS_)
        .other          _Z3addiPfS_,@"STO_CUDA_ENTRY STV_DEFAULT"
_Z3addiPfS_:
.text._Z3addiPfS_:
[----:B------:R-:W-:Y:S01]  /*0000*/  LDC R1, c[0x0][0x37c] ;  /* 0x0000df00ff017b82 */ /* 0x000fe20000000800 */
[----:B------:R-:W0:Y:S07]  /*0010*/  S2R R0, SR_TID.X ;  /* 0x0000000000007919 */ /* 0x000e2e0000002100 */
[----:B------:R-:W0:Y:S01]  /*0020*/  S2UR UR4, SR_CTAID.X ;  /* 0x00000000000479c3 */ /* 0x000e220000002500 */
[----:B------:R-:W1:Y:S07]  /*0030*/  LDCU UR5, c[0x0][0x380] ;  /* 0x00007000ff0577ac */ /* 0x000e6e0008000800 */
[----:B------:R-:W0:Y:S02]  /*0040*/  LDC R7, c[0x0][0x360] ;  /* 0x0000d800ff077b82 */ /* 0x000e240000000800 */
[----:B0-----:R-:W-:-:S05]  /*0050*/  IMAD R7, R7, UR4, R0 ;  /* 0x0000000407077c24 */ /* 0x001fca000f8e0200 */
[----:B-1----:R-:W-:-:S13]  /*0060*/  ISETP.GT.AND P0, PT, R7, UR5, PT ;  /* 0x0000000507007c0c */ /* 0x002fda000bf04270 */
[----:B------:R-:W-:Y:S05]  /*0070*/  @P0 EXIT ;  /* 0x000000000000094d */ /* 0x000fea0003800000 */
[----:B------:R-:W0:Y:S01]  /*0080*/  LDC.64 R2, c[0x0][0x388] ;  /* 0x0000e200ff027b82 */ /* 0x000e220000000a00 */
[----:B------:R-:W1:Y:S07]  /*0090*/  LDCU.64 UR4, c[0x0][0x358] ;  /* 0x00006b00ff0477ac */ /* 0x000e6e0008000a00 */
[----:B------:R-:W2:Y:S01]  /*00a0*/  LDC.64 R4, c[0x0][0x390] ;  /* 0x0000e400ff047b82 */ /* 0x000ea20000000a00 */
[----:B0-----:R-:W-:-:S06]  /*00b0*/  IMAD.WIDE R2, R7, 0x4, R2 ;  /* 0x0000000407027825 */ /* 0x001fcc00078e0202 */
[----:B-1----:R-:W3:Y:S01]  /*00c0*/  LDG.E R2, desc[UR4][R2.64] ;  /* 0x0000000402027981 */ /* 0x002ee2000c1e1900 */
[----:B--2---:R-:W-:-:S05]  /*00d0*/  IMAD.WIDE R4, R7, 0x4, R4 ;  /* 0x0000000407047825 */ /* 0x004fca00078e0204 */
[----:B------:R-:W3:Y:S02]  /*00e0*/  LDG.E R7, desc[UR4][R4.64] ;  /* 0x0000000404077981 */ /* 0x000ee4000c1e1900 */
[----:B---3--:R-:W-:-:S05]  /*00f0*/  FADD R7, R2, R7 ;  /* 0x0000000702077221 */ /* 0x008fca0000000000 */
[----:B------:R-:W-:Y:S01]  /*0100*/  STG.E desc[UR4][R4.64], R7 ;  /* 0x0000000704007986 */ /* 0x000fe2000c101904 */
[----:B------:R-:W-:Y:S05]  /*0110*/  EXIT ;  /* 0x000000000000794d */ /* 0x000fea0003800000 */
.L_x_0:
[----:B------:R-:W-:-:S00]  /*0120*/  BRA `(.L_x_0) ;  /* 0xfffffffc00fc7947 */ /* 0x000fc0000383ffff */
[----:B------:R-:W-:-:S00]  /*0130*/  NOP ;  /* 0x0000000000007918 */ /* 0x000fc00000000000 */
        /* <DEDUP_REMOVED lines=12> */
.L_x_1:


//--------------------- .nv.shared.reserved.0     --------------------------
	.section	.nv.shared.reserved.0,"aw",@nobits
	.weak		__nv_reservedSMEM_offset_0_alias
	.size		__nv_reservedSMEM_offset_0_alias, 0, 64
	.other		__nv_reservedSMEM_offset_0_alias,@"STO_CUDA_RESERVED_SHARED STV_DEFAULT"
__nv_reservedSMEM_offset_0_alias:
	.zero		0
	.zero		64


//--------------------- .nv.constant0._Z3addiPfS_ --------------------------
	.section	.nv.constant0._Z3addiPfS_,"a",@progbits
	.sectionflags	@""
	.align	4
.nv.constant0._Z3addiPfS_:
	.zero		920


//--------------------- SYMBOLS --------------------------

	.type		.nv.reservedSmem.offset0,@object
	.size		.nv.reservedSmem.offset0,0x4
